//
// Generated by NVIDIA NVVM Compiler
//
// Compiler Build ID: CL-36424714
// Cuda compilation tools, release 13.0, V13.0.88
// Based on NVVM 20.0.0
//

.version 9.0
.target sm_100
.address_size 64

	// .globl	_Z19batch_mat_mul_tiledPKfS0_Pfiiii
// _ZZ19batch_mat_mul_tiledPKfS0_PfiiiiE2sA has been demoted
// _ZZ19batch_mat_mul_tiledPKfS0_PfiiiiE2sB has been demoted

.visible .entry _Z19batch_mat_mul_tiledPKfS0_Pfiiii(
	.param .u64 .ptr .align 1 _Z19batch_mat_mul_tiledPKfS0_Pfiiii_param_0,
	.param .u64 .ptr .align 1 _Z19batch_mat_mul_tiledPKfS0_Pfiiii_param_1,
	.param .u64 .ptr .align 1 _Z19batch_mat_mul_tiledPKfS0_Pfiiii_param_2,
	.param .u32 _Z19batch_mat_mul_tiledPKfS0_Pfiiii_param_3,
	.param .u32 _Z19batch_mat_mul_tiledPKfS0_Pfiiii_param_4,
	.param .u32 _Z19batch_mat_mul_tiledPKfS0_Pfiiii_param_5,
	.param .u32 _Z19batch_mat_mul_tiledPKfS0_Pfiiii_param_6
)
{
	.reg .pred 	%p<37>;
	.reg .b32 	%r<73>;
	.reg .b32 	%f<109>;
	.reg .b64 	%rd<22>;
	// demoted variable
	.shared .align 4 .b8 _ZZ19batch_mat_mul_tiledPKfS0_PfiiiiE2sA[256];
	// demoted variable
	.shared .align 4 .b8 _ZZ19batch_mat_mul_tiledPKfS0_PfiiiiE2sB[256];
	ld.param.u64 	%rd4, [_Z19batch_mat_mul_tiledPKfS0_Pfiiii_param_0];
	ld.param.u64 	%rd5, [_Z19batch_mat_mul_tiledPKfS0_Pfiiii_param_1];
	ld.param.u32 	%r34, [_Z19batch_mat_mul_tiledPKfS0_Pfiiii_param_3];
	ld.param.u32 	%r35, [_Z19batch_mat_mul_tiledPKfS0_Pfiiii_param_4];
	ld.param.u32 	%r36, [_Z19batch_mat_mul_tiledPKfS0_Pfiiii_param_5];
	ld.param.u32 	%r37, [_Z19batch_mat_mul_tiledPKfS0_Pfiiii_param_6];
	cvta.to.global.u64 	%rd1, %rd5;
	cvta.to.global.u64 	%rd2, %rd4;
	mov.u32 	%r1, %ctaid.x;
	mov.u32 	%r2, %tid.y;
	mov.u32 	%r3, %tid.x;
	mov.u32 	%r38, %ctaid.y;
	shl.b32 	%r39, %r38, 3;
	add.s32 	%r4, %r39, %r2;
	mov.u32 	%r40, %ctaid.z;
	shl.b32 	%r5, %r40, 3;
	add.s32 	%r6, %r5, %r3;
	setp.lt.s32 	%p2, %r37, 1;
	mov.f32 	%f108, 0f00000000;
	@%p2 bra 	$L__BB0_19;
	add.s32 	%r7, %r37, 7;
	setp.lt.s32 	%p3, %r1, %r34;
	setp.lt.s32 	%p4, %r4, %r35;
	and.pred  	%p1, %p3, %p4;
	shl.b32 	%r43, %r2, 5;
	mov.u32 	%r44, _ZZ19batch_mat_mul_tiledPKfS0_PfiiiiE2sA;
	add.s32 	%r8, %r44, %r43;
	shl.b32 	%r45, %r3, 2;
	add.s32 	%r9, %r8, %r45;
	mad.lo.s32 	%r46, %r35, %r1, %r4;
	mul.lo.s32 	%r10, %r46, %r37;
	mov.u32 	%r47, _ZZ19batch_mat_mul_tiledPKfS0_PfiiiiE2sB;
	add.s32 	%r13, %r47, %r45;
	add.s32 	%r11, %r13, %r43;
	mul.lo.s32 	%r12, %r37, %r1;
	setp.lt.u32 	%p5, %r37, 9;
	mov.f32 	%f108, 0f00000000;
	mov.b32 	%r72, 0;
	@%p5 bra 	$L__BB0_13;
	shr.u32 	%r48, %r7, 3;
	and.b32  	%r49, %r48, 268435454;
	neg.s32 	%r71, %r49;
	add.s32 	%r50, %r2, %r12;
	add.s32 	%r51, %r50, 8;
	mad.lo.s32 	%r52, %r36, %r51, %r3;
	add.s32 	%r69, %r52, %r5;
	mad.lo.s32 	%r53, %r36, %r50, %r3;
	add.s32 	%r68, %r53, %r5;
	add.s32 	%r66, %r3, %r10;
	mov.f32 	%f108, 0f00000000;
	not.pred 	%p7, %p1;
	mov.u32 	%r67, %r3;
	mov.u32 	%r70, %r2;
$L__BB0_3:
	setp.ge.s32 	%p6, %r67, %r37;
	mov.f32 	%f100, 0f00000000;
	or.pred  	%p8, %p7, %p6;
	@%p8 bra 	$L__BB0_5;
	mul.wide.s32 	%rd6, %r66, 4;
	add.s64 	%rd7, %rd2, %rd6;
	ld.global.nc.f32 	%f100, [%rd7];
$L__BB0_5:
	setp.ge.s32 	%p9, %r6, %r36;
	setp.ge.s32 	%p10, %r1, %r34;
	st.shared.f32 	[%r9], %f100;
	setp.ge.s32 	%p11, %r70, %r37;
	or.pred  	%p12, %p10, %p11;
	mov.f32 	%f101, 0f00000000;
	or.pred  	%p13, %p9, %p12;
	@%p13 bra 	$L__BB0_7;
	mul.wide.s32 	%rd8, %r68, 4;
	add.s64 	%rd9, %rd1, %rd8;
	ld.global.nc.f32 	%f101, [%rd9];
$L__BB0_7:
	st.shared.f32 	[%r11], %f101;
	bar.sync 	0;
	ld.shared.f32 	%f27, [%r8];
	ld.shared.f32 	%f28, [%r13];
	fma.rn.f32 	%f29, %f27, %f28, %f108;
	ld.shared.f32 	%f30, [%r8+4];
	ld.shared.f32 	%f31, [%r13+32];
	fma.rn.f32 	%f32, %f30, %f31, %f29;
	ld.shared.f32 	%f33, [%r8+8];
	ld.shared.f32 	%f34, [%r13+64];
	fma.rn.f32 	%f35, %f33, %f34, %f32;
	ld.shared.f32 	%f36, [%r8+12];
	ld.shared.f32 	%f37, [%r13+96];
	fma.rn.f32 	%f38, %f36, %f37, %f35;
	ld.shared.f32 	%f39, [%r8+16];
	ld.shared.f32 	%f40, [%r13+128];
	fma.rn.f32 	%f41, %f39, %f40, %f38;
	ld.shared.f32 	%f42, [%r8+20];
	ld.shared.f32 	%f43, [%r13+160];
	fma.rn.f32 	%f44, %f42, %f43, %f41;
	ld.shared.f32 	%f45, [%r8+24];
	ld.shared.f32 	%f46, [%r13+192];
	fma.rn.f32 	%f47, %f45, %f46, %f44;
	ld.shared.f32 	%f48, [%r8+28];
	ld.shared.f32 	%f49, [%r13+224];
	fma.rn.f32 	%f6, %f48, %f49, %f47;
	bar.sync 	0;
	add.s32 	%r54, %r67, 8;
	setp.ge.s32 	%p14, %r54, %r37;
	mov.f32 	%f102, 0f00000000;
	or.pred  	%p16, %p7, %p14;
	@%p16 bra 	$L__BB0_9;
	mul.wide.s32 	%rd10, %r66, 4;
	add.s64 	%rd11, %rd2, %rd10;
	ld.global.nc.f32 	%f102, [%rd11+32];
$L__BB0_9:
	st.shared.f32 	[%r9], %f102;
	add.s32 	%r55, %r70, 8;
	setp.ge.s32 	%p19, %r55, %r37;
	or.pred  	%p20, %p10, %p19;
	mov.f32 	%f103, 0f00000000;
	or.pred  	%p21, %p9, %p20;
	@%p21 bra 	$L__BB0_11;
	mul.wide.s32 	%rd12, %r69, 4;
	add.s64 	%rd13, %rd1, %rd12;
	ld.global.nc.f32 	%f103, [%rd13];
$L__BB0_11:
	st.shared.f32 	[%r11], %f103;
	bar.sync 	0;
	ld.shared.f32 	%f51, [%r8];
	ld.shared.f32 	%f52, [%r13];
	fma.rn.f32 	%f53, %f51, %f52, %f6;
	ld.shared.f32 	%f54, [%r8+4];
	ld.shared.f32 	%f55, [%r13+32];
	fma.rn.f32 	%f56, %f54, %f55, %f53;
	ld.shared.f32 	%f57, [%r8+8];
	ld.shared.f32 	%f58, [%r13+64];
	fma.rn.f32 	%f59, %f57, %f58, %f56;
	ld.shared.f32 	%f60, [%r8+12];
	ld.shared.f32 	%f61, [%r13+96];
	fma.rn.f32 	%f62, %f60, %f61, %f59;
	ld.shared.f32 	%f63, [%r8+16];
	ld.shared.f32 	%f64, [%r13+128];
	fma.rn.f32 	%f65, %f63, %f64, %f62;
	ld.shared.f32 	%f66, [%r8+20];
	ld.shared.f32 	%f67, [%r13+160];
	fma.rn.f32 	%f68, %f66, %f67, %f65;
	ld.shared.f32 	%f69, [%r8+24];
	ld.shared.f32 	%f70, [%r13+192];
	fma.rn.f32 	%f71, %f69, %f70, %f68;
	ld.shared.f32 	%f72, [%r8+28];
	ld.shared.f32 	%f73, [%r13+224];
	fma.rn.f32 	%f108, %f72, %f73, %f71;
	bar.sync 	0;
	add.s32 	%r71, %r71, 2;
	add.s32 	%r70, %r70, 16;
	shl.b32 	%r56, %r36, 4;
	add.s32 	%r69, %r69, %r56;
	add.s32 	%r68, %r68, %r56;
	add.s32 	%r67, %r67, 16;
	add.s32 	%r66, %r66, 16;
	setp.ne.s32 	%p22, %r71, 0;
	@%p22 bra 	$L__BB0_3;
	and.b32  	%r72, %r7, 2147483632;
$L__BB0_13:
	and.b32  	%r57, %r7, 8;
	setp.eq.s32 	%p23, %r57, 0;
	@%p23 bra 	$L__BB0_19;
	add.s32 	%r58, %r72, %r3;
	setp.ge.s32 	%p24, %r58, %r37;
	not.pred 	%p25, %p1;
	mov.f32 	%f106, 0f00000000;
	or.pred  	%p26, %p25, %p24;
	@%p26 bra 	$L__BB0_16;
	add.s32 	%r59, %r58, %r10;
	mul.wide.s32 	%rd14, %r59, 4;
	add.s64 	%rd15, %rd2, %rd14;
	ld.global.nc.f32 	%f106, [%rd15];
$L__BB0_16:
	setp.ge.s32 	%p27, %r6, %r36;
	setp.ge.s32 	%p28, %r1, %r34;
	st.shared.f32 	[%r9], %f106;
	add.s32 	%r60, %r72, %r2;
	setp.ge.s32 	%p29, %r60, %r37;
	or.pred  	%p30, %p28, %p29;
	mov.f32 	%f107, 0f00000000;
	or.pred  	%p31, %p27, %p30;
	@%p31 bra 	$L__BB0_18;
	add.s32 	%r61, %r60, %r12;
	mad.lo.s32 	%r62, %r61, %r36, %r6;
	mul.wide.s32 	%rd16, %r62, 4;
	add.s64 	%rd17, %rd1, %rd16;
	ld.global.nc.f32 	%f107, [%rd17];
$L__BB0_18:
	st.shared.f32 	[%r11], %f107;
	bar.sync 	0;
	ld.shared.f32 	%f76, [%r8];
	ld.shared.f32 	%f77, [%r13];
	fma.rn.f32 	%f78, %f76, %f77, %f108;
	ld.shared.f32 	%f79, [%r8+4];
	ld.shared.f32 	%f80, [%r13+32];
	fma.rn.f32 	%f81, %f79, %f80, %f78;
	ld.shared.f32 	%f82, [%r8+8];
	ld.shared.f32 	%f83, [%r13+64];
	fma.rn.f32 	%f84, %f82, %f83, %f81;
	ld.shared.f32 	%f85, [%r8+12];
	ld.shared.f32 	%f86, [%r13+96];
	fma.rn.f32 	%f87, %f85, %f86, %f84;
	ld.shared.f32 	%f88, [%r8+16];
	ld.shared.f32 	%f89, [%r13+128];
	fma.rn.f32 	%f90, %f88, %f89, %f87;
	ld.shared.f32 	%f91, [%r8+20];
	ld.shared.f32 	%f92, [%r13+160];
	fma.rn.f32 	%f93, %f91, %f92, %f90;
	ld.shared.f32 	%f94, [%r8+24];
	ld.shared.f32 	%f95, [%r13+192];
	fma.rn.f32 	%f96, %f94, %f95, %f93;
	ld.shared.f32 	%f97, [%r8+28];
	ld.shared.f32 	%f98, [%r13+224];
	fma.rn.f32 	%f108, %f97, %f98, %f96;
	bar.sync 	0;
$L__BB0_19:
	setp.ge.s32 	%p32, %r1, %r34;
	setp.ge.s32 	%p33, %r4, %r35;
	or.pred  	%p34, %p32, %p33;
	setp.ge.s32 	%p35, %r6, %r36;
	or.pred  	%p36, %p34, %p35;
	@%p36 bra 	$L__BB0_21;
	ld.param.u64 	%rd21, [_Z19batch_mat_mul_tiledPKfS0_Pfiiii_param_2];
	mad.lo.s32 	%r64, %r35, %r1, %r4;
	mad.lo.s32 	%r65, %r64, %r36, %r6;
	cvta.to.global.u64 	%rd18, %rd21;
	mul.wide.u32 	%rd19, %r65, 4;
	add.s64 	%rd20, %rd18, %rd19;
	st.global.f32 	[%rd20], %f108;
$L__BB0_21:
	ret;

}


// ===== COMPILED SASS (sm_100) =====

	.target	sm_100

	.elftype	@"ET_EXEC"


//--------------------- .note.nv.tkinfo           --------------------------
	.section	.note.nv.tkinfo,"",@"SHT_NOTE"
	.sectionflags	@"SHF_NOTE_NV_TKINFO"
	.tkinfo
        /*0018*/ 	.word	0x00000002
        /*0030*/ 	.string	""
        /*0030*/ 	.string	"ptxas"
        /*0030*/ 	.string	"Cuda compilation tools, release 13.0, V13.0.88"
        /*0030*/ 	.string	"Build cuda_13.0.r13.0/compiler.36424714_0"
        /*0030*/ 	.string	"-arch sm_100 -m 64 "



//--------------------- .note.nv.cuinfo           --------------------------
	.section	.note.nv.cuinfo,"",@"SHT_NOTE"
	.sectionflags	@"SHF_NOTE_NV_CUINFO"
        /*0018*/ 	.short	0x0002
        /*001a*/ 	.short	0x0064
        /*001c*/ 	.short	0x0082
	.zero		2


//--------------------- .nv.info                  --------------------------
	.section	.nv.info,"",@"SHT_CUDA_INFO"
	.align	4


	//----- nvinfo : EIATTR_REGCOUNT
	.align		4
        /*0000*/ 	.byte	0x04, 0x2f
        /*0002*/ 	.short	(.L_1 - .L_0)
	.align		4
.L_0:
        /*0004*/ 	.word	index@(_Z19batch_mat_mul_tiledPKfS0_Pfiiii)
        /*0008*/ 	.word	0x00000020


	//----- nvinfo : EIATTR_FRAME_SIZE
	.align		4
.L_1:
        /*000c*/ 	.byte	0x04, 0x11
        /*000e*/ 	.short	(.L_3 - .L_2)
	.align		4
.L_2:
        /*0010*/ 	.word	index@(_Z19batch_mat_mul_tiledPKfS0_Pfiiii)
        /*0014*/ 	.word	0x00000000


	//----- nvinfo : EIATTR_MIN_STACK_SIZE
	.align		4
.L_3:
        /*0018*/ 	.byte	0x04, 0x12
        /*001a*/ 	.short	(.L_5 - .L_4)
	.align		4
.L_4:
        /*001c*/ 	.word	index@(_Z19batch_mat_mul_tiledPKfS0_Pfiiii)
        /*0020*/ 	.word	0x00000000
.L_5:


//--------------------- .nv.compat                --------------------------
	.section	.nv.compat,"",@"SHT_CUDA_COMPAT_INFO"
	.align	4
        /*0000*/ 	.byte	0x02, 0x09, 0x00, 0x00, 0x02, 0x02, 0x01, 0x00, 0x02, 0x05, 0x05, 0x00, 0x03, 0x07, 0x01, 0x01
        /*0010*/ 	.byte	0x02, 0x03, 0x00, 0x00, 0x02, 0x06, 0x01, 0x00, 0x04, 0x0b, 0x08, 0x00, 0x09, 0x00, 0x00, 0x00
        /*0020*/ 	.byte	0x00, 0x00, 0x00, 0x00


//--------------------- .nv.info._Z19batch_mat_mul_tiledPKfS0_Pfiiii --------------------------
	.section	.nv.info._Z19batch_mat_mul_tiledPKfS0_Pfiiii,"",@"SHT_CUDA_INFO"
	.sectionflags	@""
	.align	4


	//----- nvinfo : EIATTR_CUDA_API_VERSION
	.align		4
        /*0000*/ 	.byte	0x04, 0x37
        /*0002*/ 	.short	(.L_7 - .L_6)
.L_6:
        /*0004*/ 	.word	0x00000082


	//----- nvinfo : EIATTR_KPARAM_INFO
	.align		4
.L_7:
        /*0008*/ 	.byte	0x04, 0x17
        /*000a*/ 	.short	(.L_9 - .L_8)
.L_8:
        /*000c*/ 	.word	0x00000000
        /*0010*/ 	.short	0x0006
        /*0012*/ 	.short	0x0024
        /*0014*/ 	.byte	0x00, 0xf0, 0x11, 0x00


	//----- nvinfo : EIATTR_KPARAM_INFO
	.align		4
.L_9:
        /*0018*/ 	.byte	0x04, 0x17
        /*001a*/ 	.short	(.L_11 - .L_10)
.L_10:
        /*001c*/ 	.word	0x00000000
        /*0020*/ 	.short	0x0005
        /*0022*/ 	.short	0x0020
        /*0024*/ 	.byte	0x00, 0xf0, 0x11, 0x00


	//----- nvinfo : EIATTR_KPARAM_INFO
	.align		4
.L_11:
        /*0028*/ 	.byte	0x04, 0x17
        /*002a*/ 	.short	(.L_13 - .L_12)
.L_12:
        /*002c*/ 	.word	0x00000000
        /*0030*/ 	.short	0x0004
        /*0032*/ 	.short	0x001c
        /*0034*/ 	.byte	0x00, 0xf0, 0x11, 0x00


	//----- nvinfo : EIATTR_KPARAM_INFO
	.align		4
.L_13:
        /*0038*/ 	.byte	0x04, 0x17
        /*003a*/ 	.short	(.L_15 - .L_14)
.L_14:
        /*003c*/ 	.word	0x00000000
        /*0040*/ 	.short	0x0003
        /*0042*/ 	.short	0x0018
        /*0044*/ 	.byte	0x00, 0xf0, 0x11, 0x00


	//----- nvinfo : EIATTR_KPARAM_INFO
	.align		4
.L_15:
        /*0048*/ 	.byte	0x04, 0x17
        /*004a*/ 	.short	(.L_17 - .L_16)
.L_16:
        /*004c*/ 	.word	0x00000000
        /*0050*/ 	.short	0x0002
        /*0052*/ 	.short	0x0010
        /*0054*/ 	.byte	0x00, 0xf5, 0x21, 0x00


	//----- nvinfo : EIATTR_KPARAM_INFO
	.align		4
.L_17:
        /*0058*/ 	.byte	0x04, 0x17
        /*005a*/ 	.short	(.L_19 - .L_18)
.L_18:
        /*005c*/ 	.word	0x00000000
        /*0060*/ 	.short	0x0001
        /*0062*/ 	.short	0x0008
        /*0064*/ 	.byte	0x00, 0xf5, 0x21, 0x00


	//----- nvinfo : EIATTR_KPARAM_INFO
	.align		4
.L_19:
        /*0068*/ 	.byte	0x04, 0x17
        /*006a*/ 	.short	(.L_21 - .L_20)
.L_20:
        /*006c*/ 	.word	0x00000000
        /*0070*/ 	.short	0x0000
        /*0072*/ 	.short	0x0000
        /*0074*/ 	.byte	0x00, 0xf5, 0x21, 0x00


	//----- nvinfo : EIATTR_SPARSE_MMA_MASK
	.align		4
.L_21:
        /*0078*/ 	.byte	0x03, 0x50
        /*007a*/ 	.short	0x0000


	//----- nvinfo : EIATTR_MAXREG_COUNT
	.align		4
        /*007c*/ 	.byte	0x03, 0x1b
        /*007e*/ 	.short	0x00ff


	//----- nvinfo : EIATTR_NUM_BARRIERS
	.align		4
        /*0080*/ 	.byte	0x02, 0x4c
        /*0082*/ 	.byte	0x01
	.zero		1


	//----- nvinfo : EIATTR_MERCURY_ISA_VERSION
	.align		4
        /*0084*/ 	.byte	0x03, 0x5f
        /*0086*/ 	.short	0x0101


	//----- nvinfo : EIATTR_VRC_CTA_INIT_COUNT
	.align		4
        /*0088*/ 	.byte	0x02, 0x4a
	.zero		1
	.zero		1


	//----- nvinfo : EIATTR_EXIT_INSTR_OFFSETS
	.align		4
        /*008c*/ 	.byte	0x04, 0x1c
        /*008e*/ 	.short	(.L_23 - .L_22)


	//   ....[0]....
.L_22:
        /*0090*/ 	.word	0x00000ad0


	//   ....[1]....
        /*0094*/ 	.word	0x00000b30


	//----- nvinfo : EIATTR_CBANK_PARAM_SIZE
	.align		4
.L_23:
        /*0098*/ 	.byte	0x03, 0x19
        /*009a*/ 	.short	0x0028


	//----- nvinfo : EIATTR_PARAM_CBANK
	.align		4
        /*009c*/ 	.byte	0x04, 0x0a
        /*009e*/ 	.short	(.L_25 - .L_24)
	.align		4
.L_24:
        /*00a0*/ 	.word	index@(.nv.constant0._Z19batch_mat_mul_tiledPKfS0_Pfiiii)
        /*00a4*/ 	.short	0x0380
        /*00a6*/ 	.short	0x0028


	//----- nvinfo : EIATTR_SW_WAR
	.align		4
.L_25:
        /*00a8*/ 	.byte	0x04, 0x36
        /*00aa*/ 	.short	(.L_27 - .L_26)
.L_26:
        /*00ac*/ 	.word	0x00000008
.L_27:


//--------------------- .nv.callgraph             --------------------------
	.section	.nv.callgraph,"",@"SHT_CUDA_CALLGRAPH"
	.align	4
	.sectionentsize	8
	.align		4
        /*0000*/ 	.word	0x00000000
	.align		4
        /*0004*/ 	.word	0xffffffff
	.align		4
        /*0008*/ 	.word	0x00000000
	.align		4
        /*000c*/ 	.word	0xfffffffe
	.align		4
        /*0010*/ 	.word	0x00000000
	.align		4
        /*0014*/ 	.word	0xfffffffd
	.align		4
        /*0018*/ 	.word	0x00000000
	.align		4
        /*001c*/ 	.word	0xfffffffc


//--------------------- .text._Z19batch_mat_mul_tiledPKfS0_Pfiiii --------------------------
	.section	.text._Z19batch_mat_mul_tiledPKfS0_Pfiiii,"ax",@progbits
	.align	128
        .global         _Z19batch_mat_mul_tiledPKfS0_Pfiiii
        .type           _Z19batch_mat_mul_tiledPKfS0_Pfiiii,@function
        .size           _Z19batch_mat_mul_tiledPKfS0_Pfiiii,(.L_x_4 - _Z19batch_mat_mul_tiledPKfS0_Pfiiii)
        .other          _Z19batch_mat_mul_tiledPKfS0_Pfiiii,@"STO_CUDA_ENTRY STV_DEFAULT"
_Z19batch_mat_mul_tiledPKfS0_Pfiiii:
.text._Z19batch_mat_mul_tiledPKfS0_Pfiiii:
[----:B------:R-:W-:Y:S01]  /*0000*/  LDC R1, c[0x0][0x37c] ;  /* 0x0000df00ff017b82 */ /* 0x000fe20000000800 */
[----:B------:R-:W0:Y:S01]  /*0010*/  LDCU UR4, c[0x0][0x3a4] ;  /* 0x00007480ff0477ac */ /* 0x000e220008000800 */
[----:B------:R-:W1:Y:S06]  /*0020*/  S2R R0, SR_TID.Y ;  /* 0x0000000000007919 */ /* 0x000e6c0000002200 */
[----:B------:R-:W2:Y:S01]  /*0030*/  S2UR UR7, SR_CTAID.X ;  /* 0x00000000000779c3 */ /* 0x000ea20000002500 */
[----:B------:R-:W-:Y:S01]  /*0040*/  HFMA2 R25, -RZ, RZ, 0, 0 ;  /* 0x00000000ff197431 */ /* 0x000fe200000001ff */
[----:B------:R-:W3:Y:S01]  /*0050*/  LDCU.64 UR8, c[0x0][0x358] ;  /* 0x00006b00ff0877ac */ /* 0x000ee20008000a00 */
[----:B------:R-:W1:Y:S01]  /*0060*/  S2R R5, SR_CTAID.Y ;  /* 0x0000000000057919 */ /* 0x000e620000002600 */
[----:B------:R-:W4:Y:S01]  /*0070*/  S2R R2, SR_TID.X ;  /* 0x0000000000027919 */ /* 0x000f220000002100 */
[----:B------:R-:W4:Y:S01]  /*0080*/  S2R R8, SR_CTAID.Z ;  /* 0x0000000000087919 */ /* 0x000f220000002700 */
[----:B0-----:R-:W-:-:S04]  /*0090*/  MOV R3, UR4 ;  /* 0x0000000400037c02 */ /* 0x001fc80008000f00 */
[----:B------:R-:W-:Y:S02]  /*00a0*/  ISETP.GE.AND P0, PT, R3, 0x1, PT ;  /* 0x000000010300780c */ /* 0x000fe40003f06270 */
[----:B-1----:R-:W-:Y:S01]  /*00b0*/  LEA R4, R5, R0, 0x3 ;  /* 0x0000000005047211 */ /* 0x002fe200078e18ff */
[----:B----4-:R-:W-:-:S10]  /*00c0*/  IMAD R5, R8, 0x8, R2 ;  /* 0x0000000808057824 */ /* 0x010fd400078e0202 */
[----:B--23--:R-:W-:Y:S05]  /*00d0*/  @!P0 BRA `(.L_x_0) ;  /* 0x0000000800688947 */ /* 0x00cfea0003800000 */
[----:B------:R-:W0:Y:S01]  /*00e0*/  S2UR UR6, SR_CgaCtaId ;  /* 0x00000000000679c3 */ /* 0x000e220000008800 */
[----:B------:R-:W-:Y:S01]  /*00f0*/  UMOV UR4, 0x400 ;  /* 0x0000040000047882 */ /* 0x000fe20000000000 */
[C---:B------:R-:W-:Y:S01]  /*0100*/  ISETP.GE.U32.AND P1, PT, R3.reuse, 0x9, PT ;  /* 0x000000090300780c */ /* 0x040fe20003f26070 */
[----:B------:R-:W-:Y:S01]  /*0110*/  UIADD3 UR5, UPT, UPT, UR4, 0x100, URZ ;  /* 0x0000010004057890 */ /* 0x000fe2000fffe0ff */
[----:B------:R-:W-:Y:S01]  /*0120*/  IADD3 R12, PT, PT, R3, 0x7, RZ ;  /* 0x00000007030c7810 */ /* 0x000fe20007ffe0ff */
[----:B------:R-:W-:Y:S01]  /*0130*/  IMAD.MOV.U32 R9, RZ, RZ, RZ ;  /* 0x000000ffff097224 */ /* 0x000fe200078e00ff */
[----:B------:R-:W-:Y:S02]  /*0140*/  MOV R25, RZ ;  /* 0x000000ff00197202 */ /* 0x000fe40000000f00 */
[----:B------:R-:W1:Y:S01]  /*0150*/  LDC.64 R6, c[0x0][0x398] ;  /* 0x0000e600ff067b82 */ /* 0x000e620000000a00 */
[----:B0-----:R-:W-:Y:S02]  /*0160*/  ULEA UR4, UR6, UR4, 0x18 ;  /* 0x0000000406047291 */ /* 0x001fe4000f8ec0ff */
[----:B------:R-:W-:-:S04]  /*0170*/  ULEA UR5, UR6, UR5, 0x18 ;  /* 0x0000000506057291 */ /* 0x000fc8000f8ec0ff */
[----:B------:R-:W-:Y:S02]  /*0180*/  LEA R13, R0, UR4, 0x5 ;  /* 0x00000004000d7c11 */ /* 0x000fe4000f8e28ff */
[----:B-1----:R-:W-:Y:S01]  /*0190*/  ISETP.GE.AND P0, PT, R4, R7, PT ;  /* 0x000000070400720c */ /* 0x002fe20003f06270 */
[----:B------:R-:W-:Y:S01]  /*01a0*/  IMAD R22, R7, UR7, R4 ;  /* 0x0000000707167c24 */ /* 0x000fe2000f8e0204 */
[----:B------:R-:W-:Y:S02]  /*01b0*/  LEA R15, R2, UR5, 0x2 ;  /* 0x00000005020f7c11 */ /* 0x000fe4000f8e10ff */
[----:B------:R-:W-:Y:S02]  /*01c0*/  ISETP.GT.AND P0, PT, R6, UR7, !P0 ;  /* 0x0000000706007c0c */ /* 0x000fe4000c704270 */
[----:B------:R-:W-:Y:S02]  /*01d0*/  LEA R23, R2, R13, 0x2 ;  /* 0x0000000d02177211 */ /* 0x000fe400078e10ff */
[----:B------:R-:W-:Y:S01]  /*01e0*/  LEA R21, R0, R15, 0x5 ;  /* 0x0000000f00157211 */ /* 0x000fe200078e28ff */
[----:B------:R-:W-:Y:S08]  /*01f0*/  @!P1 BRA `(.L_x_1) ;  /* 0x0000000400789947 */ /* 0x000ff00003800000 */
[----:B------:R-:W0:Y:S01]  /*0200*/  LDCU UR4, c[0x0][0x3a0] ;  /* 0x00007400ff0477ac */ /* 0x000e220008000800 */
[----:B------:R-:W-:Y:S01]  /*0210*/  IMAD R7, R3, UR7, R0 ;  /* 0x0000000703077c24 */ /* 0x000fe2000f8e0200 */
[----:B------:R-:W-:Y:S01]  /*0220*/  SHF.R.U32.HI R6, RZ, 0x3, R12 ;  /* 0x00000003ff067819 */ /* 0x000fe2000001160c */
[----:B------:R-:W-:Y:S01]  /*0230*/  IMAD.MOV.U32 R16, RZ, RZ, R0 ;  /* 0x000000ffff107224 */ /* 0x000fe200078e0000 */
[----:B------:R-:W-:Y:S02]  /*0240*/  MOV R25, RZ ;  /* 0x000000ff00197202 */ /* 0x000fe40000000f00 */
[----:B------:R-:W-:Y:S02]  /*0250*/  IADD3 R9, PT, PT, R7, 0x8, RZ ;  /* 0x0000000807097810 */ /* 0x000fe40007ffe0ff */
[----:B------:R-:W-:Y:S02]  /*0260*/  LOP3.LUT R6, R6, 0xffffffe, RZ, 0xc0, !PT ;  /* 0x0ffffffe06067812 */ /* 0x000fe400078ec0ff */
[----:B------:R-:W-:-:S02]  /*0270*/  MOV R14, R2 ;  /* 0x00000002000e7202 */ /* 0x000fc40000000f00 */
[----:B------:R-:W-:Y:S01]  /*0280*/  IADD3 R20, PT, PT, -R6, RZ, RZ ;  /* 0x000000ff06147210 */ /* 0x000fe20007ffe1ff */
[--C-:B0-----:R-:W-:Y:S02]  /*0290*/  IMAD R7, R7, UR4, R2.reuse ;  /* 0x0000000407077c24 */ /* 0x101fe4000f8e0202 */
[--C-:B------:R-:W-:Y:S02]  /*02a0*/  IMAD R9, R9, UR4, R2.reuse ;  /* 0x0000000409097c24 */ /* 0x100fe4000f8e0202 */
[----:B------:R-:W-:Y:S02]  /*02b0*/  IMAD R17, R8, 0x8, R7 ;  /* 0x0000000808117824 */ /* 0x000fe400078e0207 */
[----:B------:R-:W-:Y:S01]  /*02c0*/  IMAD R7, R22, R3, R2 ;  /* 0x0000000316077224 */ /* 0x000fe200078e0202 */
[----:B------:R-:W-:-:S07]  /*02d0*/  LEA R19, R8, R9, 0x3 ;  /* 0x0000000908137211 */ /* 0x000fce00078e18ff */
.L_x_2:
[----:B------:R-:W0:Y:S01]  /*02e0*/  LDC R6, c[0x0][0x398] ;  /* 0x0000e600ff067b82 */ /* 0x000e220000000800 */
[----:B------:R-:W-:-:S07]  /*02f0*/  HFMA2 R24, -RZ, RZ, 0, 0 ;  /* 0x00000000ff187431 */ /* 0x000fce00000001ff */
[----:B------:R-:W1:Y:S08]  /*0300*/  LDC R3, c[0x0][0x3a4] ;  /* 0x0000e900ff037b82 */ /* 0x000e700000000800 */
[----:B------:R-:W2:Y:S01]  /*0310*/  LDC R18, c[0x0][0x3a0] ;  /* 0x0000e800ff127b82 */ /* 0x000ea20000000800 */
[----:B0-----:R-:W-:-:S04]  /*0320*/  ISETP.LE.AND P1, PT, R6, UR7, PT ;  /* 0x0000000706007c0c */ /* 0x001fc8000bf23270 */
[-C--:B-1----:R-:W-:Y:S02]  /*0330*/  ISETP.GE.OR P2, PT, R16, R3.reuse, P1 ;  /* 0x000000031000720c */ /* 0x082fe40000f46670 */
[----:B------:R-:W-:Y:S02]  /*0340*/  ISETP.GE.OR P3, PT, R14, R3, !P0 ;  /* 0x000000030e00720c */ /* 0x000fe40004766670 */
[----:B--2---:R-:W-:-:S11]  /*0350*/  ISETP.GE.OR P2, PT, R5, R18, P2 ;  /* 0x000000120500720c */ /* 0x004fd60001746670 */
[----:B------:R-:W0:Y:S08]  /*0360*/  @!P3 LDC.64 R10, c[0x0][0x380] ;  /* 0x0000e000ff0abb82 */ /* 0x000e300000000a00 */
[----:B------:R-:W1:Y:S01]  /*0370*/  @!P2 LDC.64 R8, c[0x0][0x388] ;  /* 0x0000e200ff08ab82 */ /* 0x000e620000000a00 */
[----:B0-----:R-:W-:-:S05]  /*0380*/  @!P3 IMAD.WIDE R26, R7, 0x4, R10 ;  /* 0x00000004071ab825 */ /* 0x001fca00078e020a */
[----:B------:R-:W2:Y:S01]  /*0390*/  @!P3 LDG.E.CONSTANT R24, desc[UR8][R26.64] ;  /* 0x000000081a18b981 */ /* 0x000ea2000c1e9900 */
[----:B-1----:R-:W-:Y:S01]  /*03a0*/  @!P2 IMAD.WIDE R28, R17, 0x4, R8 ;  /* 0x00000004111ca825 */ /* 0x002fe200078e0208 */
[----:B------:R-:W-:-:S06]  /*03b0*/  MOV R8, RZ ;  /* 0x000000ff00087202 */ /* 0x000fcc0000000f00 */
[----:B------:R-:W3:Y:S04]  /*03c0*/  @!P2 LDG.E.CONSTANT R8, desc[UR8][R28.64] ;  /* 0x000000081c08a981 */ /* 0x000ee8000c1e9900 */
[----:B--2---:R-:W-:Y:S04]  /*03d0*/  STS [R23], R24 ;  /* 0x0000001817007388 */ /* 0x004fe80000000800 */
[----:B---3--:R-:W-:Y:S01]  /*03e0*/  STS [R21], R8 ;  /* 0x0000000815007388 */ /* 0x008fe20000000800 */
[----:B------:R-:W-:Y:S06]  /*03f0*/  BAR.SYNC.DEFER_BLOCKING 0x0 ;  /* 0x0000000000007b1d */ /* 0x000fec0000010000 */
[----:B------:R-:W-:Y:S04]  /*0400*/  LDS R26, [R15] ;  /* 0x000000000f1a7984 */ /* 0x000fe80000000800 */
[----:B------:R-:W0:Y:S04]  /*0410*/  LDS.128 R8, [R13] ;  /* 0x000000000d087984 */ /* 0x000e280000000c00 */
[----:B------:R-:W1:Y:S04]  /*0420*/  LDS R28, [R15+0x20] ;  /* 0x000020000f1c7984 */ /* 0x000e680000000800 */
[----:B------:R-:W-:Y:S04]  /*0430*/  LDS R27, [R15+0x60] ;  /* 0x000060000f1b7984 */ /* 0x000fe80000000800 */
[----:B------:R-:W-:Y:S01]  /*0440*/  LDS R24, [R15+0x80] ;  /* 0x000080000f187984 */ /* 0x000fe20000000800 */
[----:B0-----:R-:W-:-:S03]  /*0450*/  FFMA R25, R8, R26, R25 ;  /* 0x0000001a08197223 */ /* 0x001fc60000000019 */
[----:B------:R-:W0:Y:S01]  /*0460*/  LDS R26, [R15+0x40] ;  /* 0x000040000f1a7984 */ /* 0x000e220000000800 */
[----:B-1----:R-:W-:-:S04]  /*0470*/  FFMA R9, R28, R9, R25 ;  /* 0x000000091c097223 */ /* 0x002fc80000000019 */
[----:B0-----:R-:W-:Y:S02]  /*0480*/  FFMA R10, R26, R10, R9 ;  /* 0x0000000a1a0a7223 */ /* 0x001fe40000000009 */
[----:B------:R-:W-:Y:S02]  /*0490*/  LDS R26, [R15+0xc0] ;  /* 0x0000c0000f1a7984 */ /* 0x000fe40000000800 */
[----:B------:R-:W-:Y:S02]  /*04a0*/  FFMA R27, R27, R11, R10 ;  /* 0x0000000b1b1b7223 */ /* 0x000fe4000000000a */
[----:B------:R-:W0:Y:S02]  /*04b0*/  LDS.128 R8, [R13+0x10] ;  /* 0x000010000d087984 */ /* 0x000e240000000c00 */
[----:B0-----:R-:W-:Y:S02]  /*04c0*/  FFMA R8, R8, R24, R27 ;  /* 0x0000001808087223 */ /* 0x001fe4000000001b */
[----:B------:R-:W0:Y:S01]  /*04d0*/  LDS R27, [R15+0xa0] ;  /* 0x0000a0000f1b7984 */ /* 0x000e220000000800 */
[----:B------:R-:W-:-:S05]  /*04e0*/  VIADD R24, R14, 0x8 ;  /* 0x000000080e187836 */ /* 0x000fca0000000000 */
[----:B------:R-:W-:-:S13]  /*04f0*/  ISETP.GE.OR P2, PT, R24, R3, !P0 ;  /* 0x000000031800720c */ /* 0x000fda0004746670 */
[----:B------:R-:W1:Y:S01]  /*0500*/  @!P2 LDC.64 R24, c[0x0][0x380] ;  /* 0x0000e000ff18ab82 */ /* 0x000e620000000a00 */
[----:B0-----:R-:W-:Y:S01]  /*0510*/  FFMA R27, R27, R9, R8 ;  /* 0x000000091b1b7223 */ /* 0x001fe20000000008 */
[----:B------:R-:W-:-:S04]  /*0520*/  IADD3 R8, PT, PT, R16, 0x8, RZ ;  /* 0x0000000810087810 */ /* 0x000fc80007ffe0ff */
[----:B------:R-:W-:-:S04]  /*0530*/  ISETP.GE.OR P1, PT, R8, R3, P1 ;  /* 0x000000030800720c */ /* 0x000fc80000f26670 */
[----:B------:R-:W-:-:S13]  /*0540*/  ISETP.GE.OR P1, PT, R5, R18, P1 ;  /* 0x000000120500720c */ /* 0x000fda0000f26670 */
[----:B------:R-:W0:Y:S01]  /*0550*/  @!P1 LDC.64 R8, c[0x0][0x388] ;  /* 0x0000e200ff089b82 */ /* 0x000e220000000a00 */
[----:B------:R-:W-:Y:S01]  /*0560*/  CS2R R28, SRZ ;  /* 0x00000000001c7805 */ /* 0x000fe2000001ff00 */
[----:B-1----:R-:W-:-:S04]  /*0570*/  @!P2 IMAD.WIDE R24, R7, 0x4, R24 ;  /* 0x000000040718a825 */ /* 0x002fc800078e0218 */
[----:B------:R-:W-:Y:S01]  /*0580*/  FFMA R10, R26, R10, R27 ;  /* 0x0000000a1a0a7223 */ /* 0x000fe2000000001b */
[----:B------:R-:W2:Y:S01]  /*0590*/  @!P2 LDG.E.CONSTANT R28, desc[UR8][R24.64+0x20] ;  /* 0x00002008181ca981 */ /* 0x000ea2000c1e9900 */
[----:B0-----:R-:W-:-:S03]  /*05a0*/  @!P1 IMAD.WIDE R26, R19, 0x4, R8 ;  /* 0x00000004131a9825 */ /* 0x001fc600078e0208 */
[----:B------:R-:W0:Y:S04]  /*05b0*/  LDS R9, [R15+0xe0] ;  /* 0x0000e0000f097984 */ /* 0x000e280000000800 */
[----:B------:R0:W3:Y:S01]  /*05c0*/  @!P1 LDG.E.CONSTANT R29, desc[UR8][R26.64] ;  /* 0x000000081a1d9981 */ /* 0x0000e2000c1e9900 */
[----:B------:R-:W-:Y:S01]  /*05d0*/  BAR.SYNC.DEFER_BLOCKING 0x0 ;  /* 0x0000000000007b1d */ /* 0x000fe20000010000 */
[----:B0-----:R-:W-:Y:S01]  /*05e0*/  FFMA R27, R9, R11, R10 ;  /* 0x0000000b091b7223 */ /* 0x001fe2000000000a */
[----:B------:R-:W-:-:S04]  /*05f0*/  IADD3 R20, PT, PT, R20, 0x2, RZ ;  /* 0x0000000214147810 */ /* 0x000fc80007ffe0ff */
[----:B------:R-:W-:Y:S01]  /*0600*/  ISETP.NE.AND P1, PT, R20, RZ, PT ;  /* 0x000000ff1400720c */ /* 0x000fe20003f25270 */
[C---:B------:R-:W-:Y:S01]  /*0610*/  IMAD R19, R18.reuse, 0x10, R19 ;  /* 0x0000001012137824 */ /* 0x040fe200078e0213 */
[----:B------:R-:W-:Y:S02]  /*0620*/  LEA R17, R18, R17, 0x4 ;  /* 0x0000001112117211 */ /* 0x000fe400078e20ff */
[----:B------:R-:W-:Y:S02]  /*0630*/  IADD3 R14, PT, PT, R14, 0x10, RZ ;  /* 0x000000100e0e7810 */ /* 0x000fe40007ffe0ff */
[----:B------:R-:W-:Y:S02]  /*0640*/  IADD3 R16, PT, PT, R16, 0x10, RZ ;  /* 0x0000001010107810 */ /* 0x000fe40007ffe0ff */
[----:B------:R-:W-:Y:S01]  /*0650*/  IADD3 R7, PT, PT, R7, 0x10, RZ ;  /* 0x0000001007077810 */ /* 0x000fe20007ffe0ff */
[----:B--2---:R-:W-:Y:S04]  /*0660*/  STS [R23], R28 ;  /* 0x0000001c17007388 */ /* 0x004fe80000000800 */
[----:B---3--:R-:W-:Y:S01]  /*0670*/  STS [R21], R29 ;  /* 0x0000001d15007388 */ /* 0x008fe20000000800 */
[----:B------:R-:W-:Y:S06]  /*0680*/  BAR.SYNC.DEFER_BLOCKING 0x0 ;  /* 0x0000000000007b1d */ /* 0x000fec0000010000 */
[----:B------:R-:W-:Y:S04]  /*0690*/  LDS R25, [R15] ;  /* 0x000000000f197984 */ /* 0x000fe80000000800 */
[----:B------:R-:W0:Y:S04]  /*06a0*/  LDS.128 R8, [R13] ;  /* 0x000000000d087984 */ /* 0x000e280000000c00 */
[----:B------:R-:W1:Y:S04]  /*06b0*/  LDS R24, [R15+0x20] ;  /* 0x000020000f187984 */ /* 0x000e680000000800 */
[----:B------:R-:W2:Y:S01]  /*06c0*/  LDS R26, [R15+0x40] ;  /* 0x000040000f1a7984 */ /* 0x000ea20000000800 */
[----:B0-----:R-:W-:-:S03]  /*06d0*/  FFMA R8, R8, R25, R27 ;  /* 0x0000001908087223 */ /* 0x001fc6000000001b */
[----:B------:R-:W0:Y:S01]  /*06e0*/  LDS R25, [R15+0x60] ;  /* 0x000060000f197984 */ /* 0x000e220000000800 */
[----:B-1----:R-:W-:-:S03]  /*06f0*/  FFMA R9, R24, R9, R8 ;  /* 0x0000000918097223 */ /* 0x002fc60000000008 */
[----:B------:R-:W-:Y:S01]  /*0700*/  LDS R24, [R15+0x80] ;  /* 0x000080000f187984 */ /* 0x000fe20000000800 */
[----:B--2---:R-:W-:-:S03]  /*0710*/  FFMA R10, R26, R10, R9 ;  /* 0x0000000a1a0a7223 */ /* 0x004fc60000000009 */
[----:B------:R-:W-:Y:S01]  /*0720*/  LDS R27, [R15+0xa0] ;  /* 0x0000a0000f1b7984 */ /* 0x000fe20000000800 */
[----:B0-----:R-:W-:-:S03]  /*0730*/  FFMA R25, R25, R11, R10 ;  /* 0x0000000b19197223 */ /* 0x001fc6000000000a */
[----:B------:R-:W0:Y:S02]  /*0740*/  LDS.128 R8, [R13+0x10] ;  /* 0x000010000d087984 */ /* 0x000e240000000c00 */
[----:B0-----:R-:W-:Y:S02]  /*0750*/  FFMA R8, R8, R24, R25 ;  /* 0x0000001808087223 */ /* 0x001fe40000000019 */
[----:B------:R-:W0:Y:S04]  /*0760*/  LDS R24, [R15+0xc0] ;  /* 0x0000c0000f187984 */ /* 0x000e280000000800 */
[----:B------:R-:W1:Y:S01]  /*0770*/  LDS R25, [R15+0xe0] ;  /* 0x0000e0000f197984 */ /* 0x000e620000000800 */
[----:B------:R-:W-:-:S04]  /*0780*/  FFMA R9, R27, R9, R8 ;  /* 0x000000091b097223 */ /* 0x000fc80000000008 */
[----:B0-----:R-:W-:-:S04]  /*0790*/  FFMA R10, R24, R10, R9 ;  /* 0x0000000a180a7223 */ /* 0x001fc80000000009 */
[----:B-1----:R-:W-:Y:S01]  /*07a0*/  FFMA R25, R25, R11, R10 ;  /* 0x0000000b19197223 */ /* 0x002fe2000000000a */
[----:B------:R-:W-:Y:S06]  /*07b0*/  BAR.SYNC.DEFER_BLOCKING 0x0 ;  /* 0x0000000000007b1d */ /* 0x000fec0000010000 */
[----:B------:R-:W-:Y:S05]  /*07c0*/  @P1 BRA `(.L_x_2) ;  /* 0xfffffff800c41947 */ /* 0x000fea000383ffff */
[----:B------:R-:W-:-:S07]  /*07d0*/  LOP3.LUT R9, R12, 0x7ffffff0, RZ, 0xc0, !PT ;  /* 0x7ffffff00c097812 */ /* 0x000fce00078ec0ff */
.L_x_1:
[----:B------:R-:W-:-:S13]  /*07e0*/  LOP3.LUT P1, RZ, R12, 0x8, RZ, 0xc0, !PT ;  /* 0x000000080cff7812 */ /* 0x000fda000782c0ff */
[----:B------:R-:W-:Y:S05]  /*07f0*/  @!P1 BRA `(.L_x_0) ;  /* 0x0000000000a09947 */ /* 0x000fea0003800000 */
[----:B------:R-:W0:Y:S01]  /*0800*/  LDCU UR4, c[0x0][0x3a0] ;  /* 0x00007400ff0477ac */ /* 0x000e220008000800 */
[----:B------:R-:W-:Y:S01]  /*0810*/  IMAD.IADD R0, R0, 0x1, R9 ;  /* 0x0000000100007824 */ /* 0x000fe200078e0209 */
[----:B------:R-:W-:Y:S02]  /*0820*/  IADD3 R2, PT, PT, R2, R9, RZ ;  /* 0x0000000902027210 */ /* 0x000fe40007ffe0ff */
[----:B------:R-:W-:Y:S02]  /*0830*/  MOV R12, RZ ;  /* 0x000000ff000c7202 */ /* 0x000fe40000000f00 */
[-C--:B------:R-:W-:Y:S02]  /*0840*/  ISETP.GE.AND P1, PT, R0, R3.reuse, PT ;  /* 0x000000030000720c */ /* 0x080fe40003f26270 */
[----:B------:R-:W-:Y:S02]  /*0850*/  ISETP.GE.OR P0, PT, R2, R3, !P0 ;  /* 0x000000030200720c */ /* 0x000fe40004706670 */
[----:B------:R-:W-:-:S04]  /*0860*/  ISETP.LE.OR P1, PT, R6, UR7, P1 ;  /* 0x0000000706007c0c */ /* 0x000fc80008f23670 */
[----:B0-----:R-:W-:-:S07]  /*0870*/  ISETP.GE.OR P1, PT, R5, UR4, P1 ;  /* 0x0000000405007c0c */ /* 0x001fce0008f26670 */
[----:B------:R-:W0:Y:S08]  /*0880*/  @!P0 LDC.64 R8, c[0x0][0x380] ;  /* 0x0000e000ff088b82 */ /* 0x000e300000000a00 */
[----:B------:R-:W1:Y:S01]  /*0890*/  @!P1 LDC.64 R6, c[0x0][0x388] ;  /* 0x0000e200ff069b82 */ /* 0x000e620000000a00 */
[----:B------:R-:W-:Y:S02]  /*08a0*/  @!P1 IMAD R0, R3, UR7, R0 ;  /* 0x0000000703009c24 */ /* 0x000fe4000f8e0200 */
[----:B------:R-:W-:-:S02]  /*08b0*/  @!P0 IMAD R3, R22, R3, R2 ;  /* 0x0000000316038224 */ /* 0x000fc400078e0202 */
[----:B------:R-:W-:Y:S02]  /*08c0*/  @!P1 IMAD R11, R0, UR4, R5 ;  /* 0x00000004000b9c24 */ /* 0x000fe4000f8e0205 */
[----:B------:R-:W-:Y:S02]  /*08d0*/  HFMA2 R0, -RZ, RZ, 0, 0 ;  /* 0x00000000ff007431 */ /* 0x000fe400000001ff */
[----:B0-----:R-:W-:-:S05]  /*08e0*/  @!P0 IMAD.WIDE R2, R3, 0x4, R8 ;  /* 0x0000000403028825 */ /* 0x001fca00078e0208 */
[----:B------:R-:W2:Y:S01]  /*08f0*/  @!P0 LDG.E.CONSTANT R0, desc[UR8][R2.64] ;  /* 0x0000000802008981 */ /* 0x000ea2000c1e9900 */
[----:B-1----:R-:W-:-:S05]  /*0900*/  @!P1 IMAD.WIDE R6, R11, 0x4, R6 ;  /* 0x000000040b069825 */ /* 0x002fca00078e0206 */
[----:B------:R-:W3:Y:S04]  /*0910*/  @!P1 LDG.E.CONSTANT R12, desc[UR8][R6.64] ;  /* 0x00000008060c9981 */ /* 0x000ee8000c1e9900 */
[----:B--2---:R-:W-:Y:S04]  /*0920*/  STS [R23], R0 ;  /* 0x0000000017007388 */ /* 0x004fe80000000800 */
[----:B---3--:R-:W-:Y:S01]  /*0930*/  STS [R21], R12 ;  /* 0x0000000c15007388 */ /* 0x008fe20000000800 */
[----:B------:R-:W-:Y:S06]  /*0940*/  BAR.SYNC.DEFER_BLOCKING 0x0 ;  /* 0x0000000000007b1d */ /* 0x000fec0000010000 */
[----:B------:R-:W-:Y:S04]  /*0950*/  LDS R14, [R15] ;  /* 0x000000000f0e7984 */ /* 0x000fe80000000800 */
[----:B------:R-:W0:Y:S04]  /*0960*/  LDS.128 R8, [R13] ;  /* 0x000000000d087984 */ /* 0x000e280000000c00 */
[----:B------:R-:W1:Y:S04]  /*0970*/  LDS R27, [R15+0x20] ;  /* 0x000020000f1b7984 */ /* 0x000e680000000800 */
[----:B------:R-:W2:Y:S04]  /*0980*/  LDS R20, [R15+0x40] ;  /* 0x000040000f147984 */ /* 0x000ea80000000800 */
[----:B------:R-:W3:Y:S04]  /*0990*/  LDS R29, [R15+0x60] ;  /* 0x000060000f1d7984 */ /* 0x000ee80000000800 */
[----:B------:R-:W-:Y:S04]  /*09a0*/  LDS R22, [R15+0x80] ;  /* 0x000080000f167984 */ /* 0x000fe80000000800 */
[----:B------:R-:W4:Y:S04]  /*09b0*/  LDS.128 R16, [R13+0x10] ;  /* 0x000010000d107984 */ /* 0x000f280000000c00 */
[----:B------:R-:W5:Y:S04]  /*09c0*/  LDS R3, [R15+0xa0] ;  /* 0x0000a0000f037984 */ /* 0x000f680000000800 */
[----:B------:R-:W5:Y:S04]  /*09d0*/  LDS R0, [R15+0xc0] ;  /* 0x0000c0000f007984 */ /* 0x000f680000000800 */
[----:B------:R-:W5:Y:S01]  /*09e0*/  LDS R7, [R15+0xe0] ;  /* 0x0000e0000f077984 */ /* 0x000f620000000800 */
[----:B0-----:R-:W-:-:S04]  /*09f0*/  FFMA R8, R8, R14, R25 ;  /* 0x0000000e08087223 */ /* 0x001fc80000000019 */
[----:B-1----:R-:W-:-:S04]  /*0a00*/  FFMA R9, R27, R9, R8 ;  /* 0x000000091b097223 */ /* 0x002fc80000000008 */
[----:B--2---:R-:W-:-:S04]  /*0a10*/  FFMA R10, R20, R10, R9 ;  /* 0x0000000a140a7223 */ /* 0x004fc80000000009 */
[----:B---3--:R-:W-:-:S04]  /*0a20*/  FFMA R11, R29, R11, R10 ;  /* 0x0000000b1d0b7223 */ /* 0x008fc8000000000a */
[----:B----4-:R-:W-:-:S04]  /*0a30*/  FFMA R16, R16, R22, R11 ;  /* 0x0000001610107223 */ /* 0x010fc8000000000b */
[----:B-----5:R-:W-:-:S04]  /*0a40*/  FFMA R3, R3, R17, R16 ;  /* 0x0000001103037223 */ /* 0x020fc80000000010 */
[----:B------:R-:W-:-:S04]  /*0a50*/  FFMA R0, R0, R18, R3 ;  /* 0x0000001200007223 */ /* 0x000fc80000000003 */
[----:B------:R-:W-:Y:S01]  /*0a60*/  FFMA R25, R7, R19, R0 ;  /* 0x0000001307197223 */ /* 0x000fe20000000000 */
[----:B------:R-:W-:Y:S06]  /*0a70*/  BAR.SYNC.DEFER_BLOCKING 0x0 ;  /* 0x0000000000007b1d */ /* 0x000fec0000010000 */
.L_x_0:
[----:B------:R-:W0:Y:S01]  /*0a80*/  LDC.64 R6, c[0x0][0x398] ;  /* 0x0000e600ff067b82 */ /* 0x000e220000000a00 */
[----:B------:R-:W1:Y:S01]  /*0a90*/  LDCU UR4, c[0x0][0x3a0] ;  /* 0x00007400ff0477ac */ /* 0x000e620008000800 */
[----:B0-----:R-:W-:-:S04]  /*0aa0*/  ISETP.GE.AND P0, PT, R4, R7, PT ;  /* 0x000000070400720c */ /* 0x001fc80003f06270 */
[----:B------:R-:W-:-:S04]  /*0ab0*/  ISETP.LE.OR P0, PT, R6, UR7, P0 ;  /* 0x0000000706007c0c */ /* 0x000fc80008703670 */
[----:B-1----:R-:W-:-:S13]  /*0ac0*/  ISETP.GE.OR P0, PT, R5, UR4, P0 ;  /* 0x0000000405007c0c */ /* 0x002fda0008706670 */
[----:B------:R-:W-:Y:S05]  /*0ad0*/  @P0 EXIT ;  /* 0x000000000000094d */ /* 0x000fea0003800000 */
[----:B------:R-:W0:Y:S01]  /*0ae0*/  LDC.64 R2, c[0x0][0x390] ;  /* 0x0000e400ff027b82 */ /* 0x000e220000000a00 */
[----:B------:R-:W-:-:S04]  /*0af0*/  IMAD R4, R7, UR7, R4 ;  /* 0x0000000707047c24 */ /* 0x000fc8000f8e0204 */
[----:B------:R-:W-:-:S04]  /*0b00*/  IMAD R5, R4, UR4, R5 ;  /* 0x0000000404057c24 */ /* 0x000fc8000f8e0205 */
[----:B0-----:R-:W-:-:S05]  /*0b10*/  IMAD.WIDE.U32 R2, R5, 0x4, R2 ;  /* 0x0000000405027825 */ /* 0x001fca00078e0002 */
[----:B------:R-:W-:Y:S01]  /*0b20*/  STG.E desc[UR8][R2.64], R25 ;  /* 0x0000001902007986 */ /* 0x000fe2000c101908 */
[----:B------:R-:W-:Y:S05]  /*0b30*/  EXIT ;  /* 0x000000000000794d */ /* 0x000fea0003800000 */
.L_x_3:
[----:B------:R-:W-:-:S00]  /*0b40*/  BRA `(.L_x_3) ;  /* 0xfffffffc00fc7947 */ /* 0x000fc0000383ffff */
[----:B------:R-:W-:-:S00]  /*0b50*/  NOP ;  /* 0x0000000000007918 */ /* 0x000fc00000000000 */
        /* <DEDUP_REMOVED lines=10> */
.L_x_4:


//--------------------- .nv.shared._Z19batch_mat_mul_tiledPKfS0_Pfiiii --------------------------
	.section	.nv.shared._Z19batch_mat_mul_tiledPKfS0_Pfiiii,"aw",@nobits
	.sectionflags	@""
	.align	4
.nv.shared._Z19batch_mat_mul_tiledPKfS0_Pfiiii:
	.zero		1536


//--------------------- .nv.shared.reserved.0     --------------------------
	.section	.nv.shared.reserved.0,"aw",@nobits
	.weak		__nv_reservedSMEM_offset_0_alias
	.size		__nv_reservedSMEM_offset_0_alias, 0, 64
	.other		__nv_reservedSMEM_offset_0_alias,@"STO_CUDA_RESERVED_SHARED STV_DEFAULT"
__nv_reservedSMEM_offset_0_alias:
	.zero		0
	.zero		64


//--------------------- .nv.constant0._Z19batch_mat_mul_tiledPKfS0_Pfiiii --------------------------
	.section	.nv.constant0._Z19batch_mat_mul_tiledPKfS0_Pfiiii,"a",@progbits
	.sectionflags	@""
	.align	4
.nv.constant0._Z19batch_mat_mul_tiledPKfS0_Pfiiii:
	.zero		936


//--------------------- SYMBOLS --------------------------

	.type		.nv.reservedSmem.offset0,@object
	.size		.nv.reservedSmem.offset0,0x4
	.type		.nv.reservedSmem.cap,@object
	.size		.nv.reservedSmem.cap,0x4
